//
// Generated by NVIDIA NVVM Compiler
//
// Compiler Build ID: CL-36424714
// Cuda compilation tools, release 13.0, V13.0.88
// Based on NVVM 20.0.0
//

.version 9.0
.target sm_100
.address_size 64

	// .globl	_Z9par_sievePiii

.visible .entry _Z9par_sievePiii(
	.param .u64 .ptr .align 1 _Z9par_sievePiii_param_0,
	.param .u32 _Z9par_sievePiii_param_1,
	.param .u32 _Z9par_sievePiii_param_2
)
{
	.reg .pred 	%p<25>;
	.reg .b32 	%r<98>;
	.reg .b64 	%rd<19>;

	ld.param.u64 	%rd2, [_Z9par_sievePiii_param_0];
	ld.param.u32 	%r53, [_Z9par_sievePiii_param_1];
	ld.param.u32 	%r54, [_Z9par_sievePiii_param_2];
	cvta.to.global.u64 	%rd1, %rd2;
	mov.u32 	%r55, %ctaid.x;
	mov.u32 	%r56, %ntid.x;
	mul.lo.s32 	%r1, %r55, %r56;
	mov.u32 	%r2, %tid.x;
	add.s32 	%r3, %r1, %r2;
	bar.sync 	0;
	setp.lt.s32 	%p1, %r54, 2;
	@%p1 bra 	$L__BB0_34;
	setp.lt.s32 	%p2, %r53, 1;
	@%p2 bra 	$L__BB0_34;
	add.s32 	%r4, %r53, -1;
	shl.b32 	%r5, %r54, 2;
	add.s32 	%r58, %r2, %r54;
	add.s32 	%r6, %r58, %r1;
	shl.b32 	%r59, %r54, 1;
	add.s32 	%r7, %r3, %r59;
	mad.lo.s32 	%r8, %r54, 3, %r3;
	mov.b32 	%r86, 2;
	div.u32 	%r62, %r4, %r54;
$L__BB0_3:
	mov.u32 	%r9, %r86;
	setp.gt.s32 	%p3, %r3, %r54;
	@%p3 bra 	$L__BB0_33;
	mul.wide.s32 	%rd3, %r9, 4;
	add.s64 	%rd4, %rd1, %rd3;
	ld.global.u32 	%r60, [%rd4+-8];
	setp.ne.s32 	%p4, %r60, 1;
	@%p4 bra 	$L__BB0_33;
	add.s32 	%r10, %r62, 1;
	and.b32  	%r11, %r10, 3;
	setp.lt.u32 	%p5, %r62, 3;
	mov.b32 	%r97, 0;
	@%p5 bra 	$L__BB0_21;
	and.b32  	%r64, %r10, -4;
	add.s32 	%r95, %r6, %r9;
	add.s32 	%r94, %r7, %r9;
	add.s32 	%r93, %r8, %r9;
	shl.b32 	%r65, %r9, 1;
	add.s32 	%r92, %r6, %r65;
	add.s32 	%r91, %r7, %r65;
	add.s32 	%r90, %r8, %r65;
	add.s32 	%r89, %r3, %r65;
	add.s32 	%r88, %r3, %r9;
	neg.s32 	%r87, %r64;
	mov.b32 	%r96, -2;
$L__BB0_7:
	add.s32 	%r31, %r89, -2;
	setp.ge.s32 	%p6, %r31, %r53;
	@%p6 bra 	$L__BB0_10;
	rem.s32 	%r66, %r88, %r9;
	setp.ne.s32 	%p7, %r66, 0;
	@%p7 bra 	$L__BB0_10;
	mul.wide.s32 	%rd5, %r31, 4;
	add.s64 	%rd6, %rd1, %rd5;
	mov.b32 	%r67, 0;
	st.global.u32 	[%rd6], %r67;
$L__BB0_10:
	add.s32 	%r32, %r92, -2;
	setp.ge.s32 	%p8, %r32, %r53;
	@%p8 bra 	$L__BB0_13;
	rem.s32 	%r68, %r95, %r9;
	setp.ne.s32 	%p9, %r68, 0;
	@%p9 bra 	$L__BB0_13;
	mul.wide.s32 	%rd7, %r32, 4;
	add.s64 	%rd8, %rd1, %rd7;
	mov.b32 	%r69, 0;
	st.global.u32 	[%rd8], %r69;
$L__BB0_13:
	add.s32 	%r33, %r91, -2;
	setp.ge.s32 	%p10, %r33, %r53;
	@%p10 bra 	$L__BB0_16;
	rem.s32 	%r70, %r94, %r9;
	setp.ne.s32 	%p11, %r70, 0;
	@%p11 bra 	$L__BB0_16;
	mul.wide.s32 	%rd9, %r33, 4;
	add.s64 	%rd10, %rd1, %rd9;
	mov.b32 	%r71, 0;
	st.global.u32 	[%rd10], %r71;
$L__BB0_16:
	add.s32 	%r34, %r90, -2;
	setp.ge.s32 	%p12, %r34, %r53;
	@%p12 bra 	$L__BB0_19;
	rem.s32 	%r72, %r93, %r9;
	setp.ne.s32 	%p13, %r72, 0;
	@%p13 bra 	$L__BB0_19;
	mul.wide.s32 	%rd11, %r34, 4;
	add.s64 	%rd12, %rd1, %rd11;
	mov.b32 	%r73, 0;
	st.global.u32 	[%rd12], %r73;
$L__BB0_19:
	add.s32 	%r96, %r96, %r5;
	add.s32 	%r95, %r95, %r5;
	add.s32 	%r94, %r94, %r5;
	add.s32 	%r93, %r93, %r5;
	add.s32 	%r92, %r92, %r5;
	add.s32 	%r91, %r91, %r5;
	add.s32 	%r90, %r90, %r5;
	add.s32 	%r89, %r89, %r5;
	add.s32 	%r88, %r88, %r5;
	add.s32 	%r87, %r87, 4;
	setp.ne.s32 	%p14, %r87, 0;
	@%p14 bra 	$L__BB0_7;
	add.s32 	%r97, %r96, 2;
$L__BB0_21:
	setp.eq.s32 	%p15, %r11, 0;
	@%p15 bra 	$L__BB0_33;
	add.s32 	%r47, %r97, %r3;
	shl.b32 	%r74, %r9, 1;
	add.s32 	%r75, %r74, %r47;
	add.s32 	%r48, %r75, -2;
	setp.ge.s32 	%p16, %r48, %r53;
	@%p16 bra 	$L__BB0_25;
	add.s32 	%r76, %r47, %r9;
	rem.s32 	%r77, %r76, %r9;
	setp.ne.s32 	%p17, %r77, 0;
	@%p17 bra 	$L__BB0_25;
	mul.wide.s32 	%rd13, %r48, 4;
	add.s64 	%rd14, %rd1, %rd13;
	mov.b32 	%r78, 0;
	st.global.u32 	[%rd14], %r78;
$L__BB0_25:
	setp.eq.s32 	%p18, %r11, 1;
	@%p18 bra 	$L__BB0_33;
	add.s32 	%r49, %r47, %r54;
	add.s32 	%r50, %r48, %r54;
	setp.ge.s32 	%p19, %r50, %r53;
	@%p19 bra 	$L__BB0_29;
	add.s32 	%r79, %r49, %r9;
	rem.s32 	%r80, %r79, %r9;
	setp.ne.s32 	%p20, %r80, 0;
	@%p20 bra 	$L__BB0_29;
	mul.wide.s32 	%rd15, %r50, 4;
	add.s64 	%rd16, %rd1, %rd15;
	mov.b32 	%r81, 0;
	st.global.u32 	[%rd16], %r81;
$L__BB0_29:
	setp.eq.s32 	%p21, %r11, 2;
	@%p21 bra 	$L__BB0_33;
	add.s32 	%r51, %r50, %r54;
	setp.ge.s32 	%p22, %r51, %r53;
	@%p22 bra 	$L__BB0_33;
	add.s32 	%r82, %r49, %r54;
	add.s32 	%r83, %r82, %r9;
	rem.s32 	%r84, %r83, %r9;
	setp.ne.s32 	%p23, %r84, 0;
	@%p23 bra 	$L__BB0_33;
	mul.wide.s32 	%rd17, %r51, 4;
	add.s64 	%rd18, %rd1, %rd17;
	mov.b32 	%r85, 0;
	st.global.u32 	[%rd18], %r85;
$L__BB0_33:
	add.s32 	%r86, %r9, 1;
	setp.ne.s32 	%p24, %r9, %r54;
	@%p24 bra 	$L__BB0_3;
$L__BB0_34:
	ret;

}


// ===== COMPILED SASS (sm_100) =====

	.target	sm_100

	.elftype	@"ET_EXEC"


//--------------------- .note.nv.tkinfo           --------------------------
	.section	.note.nv.tkinfo,"",@"SHT_NOTE"
	.sectionflags	@"SHF_NOTE_NV_TKINFO"
	.tkinfo
        /*0018*/ 	.word	0x00000002
        /*0030*/ 	.string	""
        /*0030*/ 	.string	"ptxas"
        /*0030*/ 	.string	"Cuda compilation tools, release 13.0, V13.0.88"
        /*0030*/ 	.string	"Build cuda_13.0.r13.0/compiler.36424714_0"
        /*0030*/ 	.string	"-arch sm_100 -m 64 "



//--------------------- .note.nv.cuinfo           --------------------------
	.section	.note.nv.cuinfo,"",@"SHT_NOTE"
	.sectionflags	@"SHF_NOTE_NV_CUINFO"
        /*0018*/ 	.short	0x0002
        /*001a*/ 	.short	0x0064
        /*001c*/ 	.short	0x0082
	.zero		2


//--------------------- .nv.info                  --------------------------
	.section	.nv.info,"",@"SHT_CUDA_INFO"
	.align	4


	//----- nvinfo : EIATTR_REGCOUNT
	.align		4
        /*0000*/ 	.byte	0x04, 0x2f
        /*0002*/ 	.short	(.L_1 - .L_0)
	.align		4
.L_0:
        /*0004*/ 	.word	index@(_Z9par_sievePiii)
        /*0008*/ 	.word	0x0000001d


	//----- nvinfo : EIATTR_FRAME_SIZE
	.align		4
.L_1:
        /*000c*/ 	.byte	0x04, 0x11
        /*000e*/ 	.short	(.L_3 - .L_2)
	.align		4
.L_2:
        /*0010*/ 	.word	index@(_Z9par_sievePiii)
        /*0014*/ 	.word	0x00000000


	//----- nvinfo : EIATTR_MIN_STACK_SIZE
	.align		4
.L_3:
        /*0018*/ 	.byte	0x04, 0x12
        /*001a*/ 	.short	(.L_5 - .L_4)
	.align		4
.L_4:
        /*001c*/ 	.word	index@(_Z9par_sievePiii)
        /*0020*/ 	.word	0x00000000
.L_5:


//--------------------- .nv.compat                --------------------------
	.section	.nv.compat,"",@"SHT_CUDA_COMPAT_INFO"
	.align	4
        /*0000*/ 	.byte	0x02, 0x09, 0x00, 0x00, 0x02, 0x02, 0x01, 0x00, 0x02, 0x05, 0x05, 0x00, 0x03, 0x07, 0x01, 0x01
        /*0010*/ 	.byte	0x02, 0x03, 0x00, 0x00, 0x02, 0x06, 0x01, 0x00, 0x04, 0x0b, 0x08, 0x00, 0x09, 0x00, 0x00, 0x00
        /*0020*/ 	.byte	0x00, 0x00, 0x00, 0x00


//--------------------- .nv.info._Z9par_sievePiii --------------------------
	.section	.nv.info._Z9par_sievePiii,"",@"SHT_CUDA_INFO"
	.sectionflags	@""
	.align	4


	//----- nvinfo : EIATTR_CUDA_API_VERSION
	.align		4
        /*0000*/ 	.byte	0x04, 0x37
        /*0002*/ 	.short	(.L_7 - .L_6)
.L_6:
        /*0004*/ 	.word	0x00000082


	//----- nvinfo : EIATTR_KPARAM_INFO
	.align		4
.L_7:
        /*0008*/ 	.byte	0x04, 0x17
        /*000a*/ 	.short	(.L_9 - .L_8)
.L_8:
        /*000c*/ 	.word	0x00000000
        /*0010*/ 	.short	0x0002
        /*0012*/ 	.short	0x000c
        /*0014*/ 	.byte	0x00, 0xf0, 0x11, 0x00


	//----- nvinfo : EIATTR_KPARAM_INFO
	.align		4
.L_9:
        /*0018*/ 	.byte	0x04, 0x17
        /*001a*/ 	.short	(.L_11 - .L_10)
.L_10:
        /*001c*/ 	.word	0x00000000
        /*0020*/ 	.short	0x0001
        /*0022*/ 	.short	0x0008
        /*0024*/ 	.byte	0x00, 0xf0, 0x11, 0x00


	//----- nvinfo : EIATTR_KPARAM_INFO
	.align		4
.L_11:
        /*0028*/ 	.byte	0x04, 0x17
        /*002a*/ 	.short	(.L_13 - .L_12)
.L_12:
        /*002c*/ 	.word	0x00000000
        /*0030*/ 	.short	0x0000
        /*0032*/ 	.short	0x0000
        /*0034*/ 	.byte	0x00, 0xf5, 0x21, 0x00


	//----- nvinfo : EIATTR_SPARSE_MMA_MASK
	.align		4
.L_13:
        /*0038*/ 	.byte	0x03, 0x50
        /*003a*/ 	.short	0x0000


	//----- nvinfo : EIATTR_MAXREG_COUNT
	.align		4
        /*003c*/ 	.byte	0x03, 0x1b
        /*003e*/ 	.short	0x00ff


	//----- nvinfo : EIATTR_NUM_BARRIERS
	.align		4
        /*0040*/ 	.byte	0x02, 0x4c
        /*0042*/ 	.byte	0x01
	.zero		1


	//----- nvinfo : EIATTR_MERCURY_ISA_VERSION
	.align		4
        /*0044*/ 	.byte	0x03, 0x5f
        /*0046*/ 	.short	0x0101


	//----- nvinfo : EIATTR_VRC_CTA_INIT_COUNT
	.align		4
        /*0048*/ 	.byte	0x02, 0x4a
	.zero		1
	.zero		1


	//----- nvinfo : EIATTR_EXIT_INSTR_OFFSETS
	.align		4
        /*004c*/ 	.byte	0x04, 0x1c
        /*004e*/ 	.short	(.L_15 - .L_14)


	//   ....[0]....
.L_14:
        /*0050*/ 	.word	0x00000050


	//   ....[1]....
        /*0054*/ 	.word	0x00000080


	//   ....[2]....
        /*0058*/ 	.word	0x000013d0


	//----- nvinfo : EIATTR_CRS_STACK_SIZE
	.align		4
.L_15:
        /*005c*/ 	.byte	0x04, 0x1e
        /*005e*/ 	.short	(.L_17 - .L_16)
.L_16:
        /*0060*/ 	.word	0x00000000


	//----- nvinfo : EIATTR_CBANK_PARAM_SIZE
	.align		4
.L_17:
        /*0064*/ 	.byte	0x03, 0x19
        /*0066*/ 	.short	0x0010


	//----- nvinfo : EIATTR_PARAM_CBANK
	.align		4
        /*0068*/ 	.byte	0x04, 0x0a
        /*006a*/ 	.short	(.L_19 - .L_18)
	.align		4
.L_18:
        /*006c*/ 	.word	index@(.nv.constant0._Z9par_sievePiii)
        /*0070*/ 	.short	0x0380
        /*0072*/ 	.short	0x0010


	//----- nvinfo : EIATTR_SW_WAR
	.align		4
.L_19:
        /*0074*/ 	.byte	0x04, 0x36
        /*0076*/ 	.short	(.L_21 - .L_20)
.L_20:
        /*0078*/ 	.word	0x00000008
.L_21:


//--------------------- .nv.callgraph             --------------------------
	.section	.nv.callgraph,"",@"SHT_CUDA_CALLGRAPH"
	.align	4
	.sectionentsize	8
	.align		4
        /*0000*/ 	.word	0x00000000
	.align		4
        /*0004*/ 	.word	0xffffffff
	.align		4
        /*0008*/ 	.word	0x00000000
	.align		4
        /*000c*/ 	.word	0xfffffffe
	.align		4
        /*0010*/ 	.word	0x00000000
	.align		4
        /*0014*/ 	.word	0xfffffffd
	.align		4
        /*0018*/ 	.word	0x00000000
	.align		4
        /*001c*/ 	.word	0xfffffffc


//--------------------- .text._Z9par_sievePiii    --------------------------
	.section	.text._Z9par_sievePiii,"ax",@progbits
	.align	128
        .global         _Z9par_sievePiii
        .type           _Z9par_sievePiii,@function
        .size           _Z9par_sievePiii,(.L_x_18 - _Z9par_sievePiii)
        .other          _Z9par_sievePiii,@"STO_CUDA_ENTRY STV_DEFAULT"
_Z9par_sievePiii:
.text._Z9par_sievePiii:
[----:B------:R-:W-:Y:S08]  /*0000*/  LDC R1, c[0x0][0x37c] ;  /* 0x0000df00ff017b82 */ /* 0x000ff00000000800 */
[----:B------:R-:W0:Y:S08]  /*0010*/  LDC R7, c[0x0][0x38c] ;  /* 0x0000e300ff077b82 */ /* 0x000e300000000800 */
[----:B------:R-:W1:Y:S08]  /*0020*/  S2UR UR4, SR_CTAID.X ;  /* 0x00000000000479c3 */ /* 0x000e700000002500 */
[----:B------:R-:W-:Y:S01]  /*0030*/  BAR.SYNC.DEFER_BLOCKING 0x0 ;  /* 0x0000000000007b1d */ /* 0x000fe20000010000 */
[----:B0-----:R-:W-:-:S13]  /*0040*/  ISETP.GE.AND P0, PT, R7, 0x2, PT ;  /* 0x000000020700780c */ /* 0x001fda0003f06270 */
[----:B-1----:R-:W-:Y:S05]  /*0050*/  @!P0 EXIT ;  /* 0x000000000000894d */ /* 0x002fea0003800000 */
[----:B------:R-:W0:Y:S02]  /*0060*/  LDC R0, c[0x0][0x388] ;  /* 0x0000e200ff007b82 */ /* 0x000e240000000800 */
[----:B0-----:R-:W-:-:S13]  /*0070*/  ISETP.GE.AND P0, PT, R0, 0x1, PT ;  /* 0x000000010000780c */ /* 0x001fda0003f06270 */
[----:B------:R-:W-:Y:S05]  /*0080*/  @!P0 EXIT ;  /* 0x000000000000894d */ /* 0x000fea0003800000 */
[----:B------:R-:W0:Y:S01]  /*0090*/  I2F.U32.RP R4, R7 ;  /* 0x0000000700047306 */ /* 0x000e220000209000 */
[----:B------:R-:W1:Y:S01]  /*00a0*/  LDCU UR5, c[0x0][0x360] ;  /* 0x00006c00ff0577ac */ /* 0x000e620008000800 */
[----:B------:R-:W-:Y:S01]  /*00b0*/  ISETP.NE.U32.AND P2, PT, R7, RZ, PT ;  /* 0x000000ff0700720c */ /* 0x000fe20003f45070 */
[----:B------:R-:W2:Y:S05]  /*00c0*/  LDCU.64 UR6, c[0x0][0x358] ;  /* 0x00006b00ff0677ac */ /* 0x000eaa0008000a00 */
[----:B0-----:R-:W0:Y:S01]  /*00d0*/  MUFU.RCP R4, R4 ;  /* 0x0000000400047308 */ /* 0x001e220000001000 */
[----:B-1----:R-:W-:Y:S01]  /*00e0*/  UIMAD UR4, UR4, UR5, URZ ;  /* 0x00000005040472a4 */ /* 0x002fe2000f8e02ff */
[----:B------:R-:W1:Y:S01]  /*00f0*/  LDCU UR5, c[0x0][0x38c] ;  /* 0x00007180ff0577ac */ /* 0x000e620008000800 */
[----:B0-----:R-:W-:-:S02]  /*0100*/  VIADD R3, R4, 0xffffffe ;  /* 0x0ffffffe04037836 */ /* 0x001fc40000000000 */
[----:B------:R-:W0:Y:S04]  /*0110*/  S2R R4, SR_TID.X ;  /* 0x0000000000047919 */ /* 0x000e280000002100 */
[----:B------:R-:W3:Y:S02]  /*0120*/  F2I.FTZ.U32.TRUNC.NTZ R3, R3 ;  /* 0x0000000300037305 */ /* 0x000ee4000021f000 */
[----:B---3--:R-:W-:-:S04]  /*0130*/  IMAD.MOV R2, RZ, RZ, -R3 ;  /* 0x000000ffff027224 */ /* 0x008fc800078e0a03 */
[----:B------:R-:W-:Y:S02]  /*0140*/  IMAD R5, R2, R7, RZ ;  /* 0x0000000702057224 */ /* 0x000fe400078e02ff */
[----:B------:R-:W-:-:S04]  /*0150*/  IMAD.MOV.U32 R2, RZ, RZ, RZ ;  /* 0x000000ffff027224 */ /* 0x000fc800078e00ff */
[----:B------:R-:W-:Y:S01]  /*0160*/  IMAD.HI.U32 R5, R3, R5, R2 ;  /* 0x0000000503057227 */ /* 0x000fe200078e0002 */
[----:B------:R-:W-:-:S03]  /*0170*/  IADD3 R2, PT, PT, R0, -0x1, RZ ;  /* 0xffffffff00027810 */ /* 0x000fc60007ffe0ff */
[----:B------:R-:W-:Y:S02]  /*0180*/  IMAD.MOV.U32 R3, RZ, RZ, 0x2 ;  /* 0x00000002ff037424 */ /* 0x000fe400078e00ff */
[----:B------:R-:W-:-:S04]  /*0190*/  IMAD.HI.U32 R0, R5, R2, RZ ;  /* 0x0000000205007227 */ /* 0x000fc800078e00ff */
[----:B------:R-:W-:-:S04]  /*01a0*/  IMAD.MOV R5, RZ, RZ, -R0 ;  /* 0x000000ffff057224 */ /* 0x000fc800078e0a00 */
[----:B------:R-:W-:-:S05]  /*01b0*/  IMAD R2, R7, R5, R2 ;  /* 0x0000000507027224 */ /* 0x000fca00078e0202 */
[----:B------:R-:W-:-:S13]  /*01c0*/  ISETP.GE.U32.AND P0, PT, R2, R7, PT ;  /* 0x000000070200720c */ /* 0x000fda0003f06070 */
[----:B------:R-:W-:Y:S02]  /*01d0*/  @P0 IMAD.IADD R2, R2, 0x1, -R7 ;  /* 0x0000000102020824 */ /* 0x000fe400078e0a07 */
[----:B------:R-:W-:-:S03]  /*01e0*/  @P0 VIADD R0, R0, 0x1 ;  /* 0x0000000100000836 */ /* 0x000fc60000000000 */
[----:B------:R-:W-:Y:S02]  /*01f0*/  ISETP.GE.U32.AND P1, PT, R2, R7, PT ;  /* 0x000000070200720c */ /* 0x000fe40003f26070 */
[----:B0-----:R-:W-:Y:S02]  /*0200*/  IADD3 R2, PT, PT, R4, UR4, RZ ;  /* 0x0000000404027c10 */ /* 0x001fe4000fffe0ff */
[----:B------:R-:W-:-:S03]  /*0210*/  IADD3 R4, PT, PT, R7, UR4, R4 ;  /* 0x0000000407047c10 */ /* 0x000fc6000fffe004 */
[C-C-:B------:R-:W-:Y:S02]  /*0220*/  IMAD R6, R7.reuse, 0x2, R2.reuse ;  /* 0x0000000207067824 */ /* 0x140fe400078e0202 */
[----:B------:R-:W-:-:S04]  /*0230*/  IMAD R8, R7, 0x3, R2 ;  /* 0x0000000307087824 */ /* 0x000fc800078e0202 */
[----:B------:R-:W-:Y:S01]  /*0240*/  @P1 VIADD R0, R0, 0x1 ;  /* 0x0000000100001836 */ /* 0x000fe20000000000 */
[----:B-12---:R-:W-:-:S07]  /*0250*/  @!P2 LOP3.LUT R0, RZ, R7, RZ, 0x33, !PT ;  /* 0x00000007ff00a212 */ /* 0x006fce00078e33ff */
.L_x_16:
[----:B0-----:R-:W0:Y:S01]  /*0260*/  LDCU UR4, c[0x0][0x38c] ;  /* 0x00007180ff0477ac */ /* 0x001e220008000800 */
[----:B------:R-:W-:Y:S01]  /*0270*/  BSSY.RECONVERGENT B0, `(.L_x_0) ;  /* 0x0000112000007945 */ /* 0x000fe20003800200 */
[----:B0-----:R-:W-:-:S04]  /*0280*/  MOV R14, UR4 ;  /* 0x00000004000e7c02 */ /* 0x001fc80008000f00 */
[----:B------:R-:W-:-:S13]  /*0290*/  ISETP.GT.AND P0, PT, R2, R14, PT ;  /* 0x0000000e0200720c */ /* 0x000fda0003f04270 */
[----:B-12---:R-:W-:Y:S05]  /*02a0*/  @P0 BRA `(.L_x_1) ;  /* 0x0000001000380947 */ /* 0x006fea0003800000 */
[----:B------:R-:W0:Y:S02]  /*02b0*/  LDC.64 R10, c[0x0][0x380] ;  /* 0x0000e000ff0a7b82 */ /* 0x000e240000000a00 */
[----:B0-----:R-:W-:-:S06]  /*02c0*/  IMAD.WIDE R10, R3, 0x4, R10 ;  /* 0x00000004030a7825 */ /* 0x001fcc00078e020a */
[----:B------:R-:W2:Y:S02]  /*02d0*/  LDG.E R10, desc[UR6][R10.64+-0x8] ;  /* 0xfffff8060a0a7981 */ /* 0x000ea4000c1e1900 */
[----:B--2---:R-:W-:-:S13]  /*02e0*/  ISETP.NE.AND P0, PT, R10, 0x1, PT ;  /* 0x000000010a00780c */ /* 0x004fda0003f05270 */
[----:B------:R-:W-:Y:S05]  /*02f0*/  @P0 BRA `(.L_x_1) ;  /* 0x0000001000240947 */ /* 0x000fea0003800000 */
[C---:B------:R-:W-:Y:S01]  /*0300*/  ISETP.GE.U32.AND P0, PT, R0.reuse, 0x3, PT ;  /* 0x000000030000780c */ /* 0x040fe20003f06070 */
[----:B------:R-:W-:Y:S02]  /*0310*/  VIADD R7, R0, 0x1 ;  /* 0x0000000100077836 */ /* 0x000fe40000000000 */
[----:B------:R-:W-:-:S03]  /*0320*/  IMAD.MOV.U32 R9, RZ, RZ, RZ ;  /* 0x000000ffff097224 */ /* 0x000fc600078e00ff */
[----:B------:R-:W-:-:S07]  /*0330*/  LOP3.LUT R5, R7, 0x3, RZ, 0xc0, !PT ;  /* 0x0000000307057812 */ /* 0x000fce00078ec0ff */
[----:B------:R-:W-:Y:S05]  /*0340*/  @!P0 BRA `(.L_x_2) ;  /* 0x00000008005c8947 */ /* 0x000fea0003800000 */
[----:B------:R-:W-:Y:S01]  /*0350*/  LOP3.LUT R19, R7, 0xfffffffc, RZ, 0xc0, !PT ;  /* 0xfffffffc07137812 */ /* 0x000fe200078ec0ff */
[--C-:B------:R-:W-:Y:S01]  /*0360*/  IMAD.IADD R7, R4, 0x1, R3.reuse ;  /* 0x0000000104077824 */ /* 0x100fe200078e0203 */
[----:B------:R-:W-:Y:S01]  /*0370*/  IADD3 R9, PT, PT, R6, R3, RZ ;  /* 0x0000000306097210 */ /* 0x000fe20007ffe0ff */
[--C-:B------:R-:W-:Y:S01]  /*0380*/  IMAD.IADD R10, R8, 0x1, R3.reuse ;  /* 0x00000001080a7824 */ /* 0x100fe200078e0203 */
[C---:B------:R-:W-:Y:S01]  /*0390*/  LEA R13, R3.reuse, R8, 0x1 ;  /* 0x00000008030d7211 */ /* 0x040fe200078e08ff */
[----:B------:R-:W-:Y:S01]  /*03a0*/  IMAD R11, R3, 0x2, R4 ;  /* 0x00000002030b7824 */ /* 0x000fe200078e0204 */
[----:B------:R-:W-:Y:S01]  /*03b0*/  IADD3 R19, PT, PT, -R19, RZ, RZ ;  /* 0x000000ff13137210 */ /* 0x000fe20007ffe1ff */
[C---:B------:R-:W-:Y:S02]  /*03c0*/  IMAD R12, R3.reuse, 0x2, R6 ;  /* 0x00000002030c7824 */ /* 0x040fe400078e0206 */
[----:B------:R-:W-:Y:S02]  /*03d0*/  IMAD R16, R3, 0x2, R2 ;  /* 0x0000000203107824 */ /* 0x000fe400078e0202 */
[----:B------:R-:W-:-:S02]  /*03e0*/  IMAD.IADD R17, R2, 0x1, R3 ;  /* 0x0000000102117824 */ /* 0x000fc400078e0203 */
[----:B------:R-:W-:-:S07]  /*03f0*/  IMAD.MOV.U32 R18, RZ, RZ, -0x2 ;  /* 0xfffffffeff127424 */ /* 0x000fce00078e00ff */
.L_x_11:
[----:B------:R-:W0:Y:S01]  /*0400*/  LDC R20, c[0x0][0x388] ;  /* 0x0000e200ff147b82 */ /* 0x000e220000000800 */
[----:B------:R-:W-:Y:S01]  /*0410*/  VIADD R21, R16, 0xfffffffe ;  /* 0xfffffffe10157836 */ /* 0x000fe20000000000 */
[----:B------:R-:W-:Y:S04]  /*0420*/  BSSY.RECONVERGENT B1, `(.L_x_3) ;  /* 0x000001d000017945 */ /* 0x000fe80003800200 */
[----:B0-----:R-:W-:-:S13]  /*0430*/  ISETP.GE.AND P0, PT, R21, R20, PT ;  /* 0x000000141500720c */ /* 0x001fda0003f06270 */
[----:B------:R-:W-:Y:S05]  /*0440*/  @P0 BRA `(.L_x_4) ;  /* 0x0000000000680947 */ /* 0x000fea0003800000 */
[----:B------:R-:W-:Y:S02]  /*0450*/  IABS R22, R3 ;  /* 0x0000000300167213 */ /* 0x000fe40000000000 */
[----:B------:R-:W-:Y:S02]  /*0460*/  IABS R24, R17 ;  /* 0x0000001100187213 */ /* 0x000fe40000000000 */
[----:B------:R-:W0:Y:S01]  /*0470*/  I2F.RP R23, R22 ;  /* 0x0000001600177306 */ /* 0x000e220000209400 */
[----:B------:R-:W-:-:S07]  /*0480*/  ISETP.GE.AND P2, PT, R17, RZ, PT ;  /* 0x000000ff1100720c */ /* 0x000fce0003f46270 */
[----:B0-----:R-:W0:Y:S02]  /*0490*/  MUFU.RCP R23, R23 ;  /* 0x0000001700177308 */ /* 0x001e240000001000 */
[----:B0-----:R-:W-:-:S06]  /*04a0*/  VIADD R14, R23, 0xffffffe ;  /* 0x0ffffffe170e7836 */ /* 0x001fcc0000000000 */
[----:B------:R0:W1:Y:S02]  /*04b0*/  F2I.FTZ.U32.TRUNC.NTZ R15, R14 ;  /* 0x0000000e000f7305 */ /* 0x000064000021f000 */
[----:B0-----:R-:W-:Y:S02]  /*04c0*/  HFMA2 R14, -RZ, RZ, 0, 0 ;  /* 0x00000000ff0e7431 */ /* 0x001fe400000001ff */
[----:B-1----:R-:W-:-:S04]  /*04d0*/  IMAD.MOV R25, RZ, RZ, -R15 ;  /* 0x000000ffff197224 */ /* 0x002fc800078e0a0f */
[----:B------:R-:W-:-:S04]  /*04e0*/  IMAD R25, R25, R22, RZ ;  /* 0x0000001619197224 */ /* 0x000fc800078e02ff */
[----:B------:R-:W-:Y:S01]  /*04f0*/  IMAD.HI.U32 R15, R15, R25, R14 ;  /* 0x000000190f0f7227 */ /* 0x000fe200078e000e */
[----:B------:R-:W-:-:S05]  /*0500*/  IABS R25, R3 ;  /* 0x0000000300197213 */ /* 0x000fca0000000000 */
[----:B------:R-:W-:Y:S02]  /*0510*/  IMAD.MOV R23, RZ, RZ, -R25 ;  /* 0x000000ffff177224 */ /* 0x000fe400078e0a19 */
[----:B------:R-:W-:-:S04]  /*0520*/  IMAD.HI.U32 R15, R15, R24, RZ ;  /* 0x000000180f0f7227 */ /* 0x000fc800078e00ff */
[----:B------:R-:W-:-:S05]  /*0530*/  IMAD R15, R15, R23, R24 ;  /* 0x000000170f0f7224 */ /* 0x000fca00078e0218 */
[----:B------:R-:W-:-:S13]  /*0540*/  ISETP.GT.U32.AND P0, PT, R22, R15, PT ;  /* 0x0000000f1600720c */ /* 0x000fda0003f04070 */
[----:B------:R-:W-:Y:S01]  /*0550*/  @!P0 IMAD.IADD R15, R15, 0x1, -R22 ;  /* 0x000000010f0f8824 */ /* 0x000fe200078e0a16 */
[----:B------:R-:W-:-:S04]  /*0560*/  ISETP.NE.AND P0, PT, R3, RZ, PT ;  /* 0x000000ff0300720c */ /* 0x000fc80003f05270 */
[----:B------:R-:W-:-:S13]  /*0570*/  ISETP.GT.U32.AND P1, PT, R22, R15, PT ;  /* 0x0000000f1600720c */ /* 0x000fda0003f24070 */
[----:B------:R-:W-:-:S05]  /*0580*/  @!P1 IMAD.IADD R15, R15, 0x1, -R22 ;  /* 0x000000010f0f9824 */ /* 0x000fca00078e0a16 */
[----:B------:R-:W-:Y:S02]  /*0590*/  @!P2 IADD3 R15, PT, PT, -R15, RZ, RZ ;  /* 0x000000ff0f0fa210 */ /* 0x000fe40007ffe1ff */
[----:B------:R-:W-:-:S04]  /*05a0*/  @!P0 LOP3.LUT R15, RZ, R3, RZ, 0x33, !PT ;  /* 0x00000003ff0f8212 */ /* 0x000fc800078e33ff */
[----:B------:R-:W-:-:S13]  /*05b0*/  ISETP.NE.AND P0, PT, R15, RZ, PT ;  /* 0x000000ff0f00720c */ /* 0x000fda0003f05270 */
[----:B------:R-:W0:Y:S02]  /*05c0*/  @!P0 LDC.64 R14, c[0x0][0x380] ;  /* 0x0000e000ff0e8b82 */ /* 0x000e240000000a00 */
[----:B0-----:R-:W-:-:S05]  /*05d0*/  @!P0 IMAD.WIDE R14, R21, 0x4, R14 ;  /* 0x00000004150e8825 */ /* 0x001fca00078e020e */
[----:B------:R0:W-:Y:S02]  /*05e0*/  @!P0 STG.E desc[UR6][R14.64], RZ ;  /* 0x000000ff0e008986 */ /* 0x0001e4000c101906 */
.L_x_4:
[----:B------:R-:W-:Y:S05]  /*05f0*/  BSYNC.RECONVERGENT B1 ;  /* 0x0000000000017941 */ /* 0x000fea0003800200 */
.L_x_3:
[----:B------:R-:W-:Y:S01]  /*0600*/  VIADD R21, R11, 0xfffffffe ;  /* 0xfffffffe0b157836 */ /* 0x000fe20000000000 */
[----:B------:R-:W-:Y:S04]  /*0610*/  BSSY.RECONVERGENT B1, `(.L_x_5) ;  /* 0x000001d000017945 */ /* 0x000fe80003800200 */
[----:B------:R-:W-:-:S13]  /*0620*/  ISETP.GE.AND P0, PT, R21, R20, PT ;  /* 0x000000141500720c */ /* 0x000fda0003f06270 */
[----:B------:R-:W-:Y:S05]  /*0630*/  @P0 BRA `(.L_x_6) ;  /* 0x0000000000680947 */ /* 0x000fea0003800000 */
[----:B------:R-:W-:Y:S02]  /*0640*/  IABS R22, R3 ;  /* 0x0000000300167213 */ /* 0x000fe40000000000 */
[----:B------:R-:W-:Y:S02]  /*0650*/  ISETP.GE.AND P1, PT, R7, RZ, PT ;  /* 0x000000ff0700720c */ /* 0x000fe40003f26270 */
[----:B------:R-:W1:Y:S01]  /*0660*/  I2F.RP R23, R22 ;  /* 0x0000001600177306 */ /* 0x000e620000209400 */
[----:B------:R-:W-:-:S07]  /*0670*/  ISETP.NE.AND P2, PT, R3, RZ, PT ;  /* 0x000000ff0300720c */ /* 0x000fce0003f45270 */
[----:B-1----:R-:W0:Y:S02]  /*0680*/  MUFU.RCP R23, R23 ;  /* 0x0000001700177308 */ /* 0x002e240000001000 */
[----:B0-----:R-:W-:-:S06]  /*0690*/  VIADD R14, R23, 0xffffffe ;  /* 0x0ffffffe170e7836 */ /* 0x001fcc0000000000 */
[----:B------:R0:W1:Y:S02]  /*06a0*/  F2I.FTZ.U32.TRUNC.NTZ R15, R14 ;  /* 0x0000000e000f7305 */ /* 0x000064000021f000 */
[----:B0-----:R-:W-:Y:S01]  /*06b0*/  MOV R14, RZ ;  /* 0x000000ff000e7202 */ /* 0x001fe20000000f00 */
[----:B-1----:R-:W-:-:S04]  /*06c0*/  IMAD.MOV R25, RZ, RZ, -R15 ;  /* 0x000000ffff197224 */ /* 0x002fc800078e0a0f */
[----:B------:R-:W-:-:S04]  /*06d0*/  IMAD R25, R25, R22, RZ ;  /* 0x0000001619197224 */ /* 0x000fc800078e02ff */
[----:B------:R-:W-:Y:S01]  /*06e0*/  IMAD.HI.U32 R24, R15, R25, R14 ;  /* 0x000000190f187227 */ /* 0x000fe200078e000e */
[----:B------:R-:W-:Y:S02]  /*06f0*/  IABS R25, R3 ;  /* 0x0000000300197213 */ /* 0x000fe40000000000 */
[----:B------:R-:W-:-:S03]  /*0700*/  IABS R15, R7 ;  /* 0x00000007000f7213 */ /* 0x000fc60000000000 */
[----:B------:R-:W-:Y:S02]  /*0710*/  IMAD.MOV R23, RZ, RZ, -R25 ;  /* 0x000000ffff177224 */ /* 0x000fe400078e0a19 */
[----:B------:R-:W-:-:S04]  /*0720*/  IMAD.HI.U32 R14, R24, R15, RZ ;  /* 0x0000000f180e7227 */ /* 0x000fc800078e00ff */
[----:B------:R-:W-:-:S05]  /*0730*/  IMAD R15, R14, R23, R15 ;  /* 0x000000170e0f7224 */ /* 0x000fca00078e020f */
[----:B------:R-:W-:-:S13]  /*0740*/  ISETP.GT.U32.AND P0, PT, R22, R15, PT ;  /* 0x0000000f1600720c */ /* 0x000fda0003f04070 */
[----:B------:R-:W-:-:S05]  /*0750*/  @!P0 IMAD.IADD R15, R15, 0x1, -R22 ;  /* 0x000000010f0f8824 */ /* 0x000fca00078e0a16 */
        /* <DEDUP_REMOVED lines=8> */
.L_x_6:
[----:B------:R-:W-:Y:S05]  /*07e0*/  BSYNC.RECONVERGENT B1 ;  /* 0x0000000000017941 */ /* 0x000fea0003800200 */
.L_x_5:
[----:B------:R-:W-:Y:S01]  /*07f0*/  VIADD R23, R12, 0xfffffffe ;  /* 0xfffffffe0c177836 */ /* 0x000fe20000000000 */
[----:B------:R-:W-:Y:S01]  /*0800*/  BSSY.RECONVERGENT B1, `(.L_x_7) ;  /* 0x000001f000017945 */ /* 0x000fe20003800200 */
[----:B------:R-:W-:-:S03]  /*0810*/  VIADD R21, R13, 0xfffffffe ;  /* 0xfffffffe0d157836 */ /* 0x000fc60000000000 */
[-C--:B------:R-:W-:Y:S02]  /*0820*/  ISETP.GE.AND P1, PT, R23, R20.reuse, PT ;  /* 0x000000141700720c */ /* 0x080fe40003f26270 */
[----:B------:R-:W-:-:S11]  /*0830*/  ISETP.GE.AND P0, PT, R21, R20, PT ;  /* 0x000000141500720c */ /* 0x000fd60003f06270 */
[----:B------:R-:W-:Y:S05]  /*0840*/  @P1 BRA `(.L_x_8) ;  /* 0x0000000000681947 */ /* 0x000fea0003800000 */
[----:B------:R-:W-:Y:S02]  /*0850*/  IABS R20, R3 ;  /* 0x0000000300147213 */ /* 0x000fe40000000000 */
[----:B------:R-:W-:Y:S02]  /*0860*/  ISETP.GE.AND P2, PT, R9, RZ, PT ;  /* 0x000000ff0900720c */ /* 0x000fe40003f46270 */
[----:B------:R-:W2:Y:S01]  /*0870*/  I2F.RP R22, R20 ;  /* 0x0000001400167306 */ /* 0x000ea20000209400 */
[----:B------:R-:W-:-:S07]  /*0880*/  ISETP.NE.AND P3, PT, R3, RZ, PT ;  /* 0x000000ff0300720c */ /* 0x000fce0003f65270 */
[----:B--2---:R-:W0:Y:S02]  /*0890*/  MUFU.RCP R22, R22 ;  /* 0x0000001600167308 */ /* 0x004e240000001000 */
[----:B01----:R-:W-:-:S06]  /*08a0*/  VIADD R14, R22, 0xffffffe ;  /* 0x0ffffffe160e7836 */ /* 0x003fcc0000000000 */
[----:B------:R0:W1:Y:S02]  /*08b0*/  F2I.FTZ.U32.TRUNC.NTZ R15, R14 ;  /* 0x0000000e000f7305 */ /* 0x000064000021f000 */
[----:B0-----:R-:W-:Y:S01]  /*08c0*/  IMAD.MOV.U32 R14, RZ, RZ, RZ ;  /* 0x000000ffff0e7224 */ /* 0x001fe200078e00ff */
[----:B-1----:R-:W-:-:S05]  /*08d0*/  IADD3 R25, PT, PT, RZ, -R15, RZ ;  /* 0x8000000fff197210 */ /* 0x002fca0007ffe0ff */
        /* <DEDUP_REMOVED lines=10> */
[----:B------:R-:W-:-:S05]  /*0980*/  @!P1 IADD3 R15, PT, PT, R15, -R20, RZ ;  /* 0x800000140f0f9210 */ /* 0x000fca0007ffe0ff */
[----:B------:R-:W-:Y:S01]  /*0990*/  @!P2 IMAD.MOV R15, RZ, RZ, -R15 ;  /* 0x000000ffff0fa224 */ /* 0x000fe200078e0a0f */
[----:B------:R-:W-:-:S04]  /*09a0*/  @!P3 LOP3.LUT R15, RZ, R3, RZ, 0x33, !PT ;  /* 0x00000003ff0fb212 */ /* 0x000fc800078e33ff */
[----:B------:R-:W-:-:S13]  /*09b0*/  ISETP.NE.AND P1, PT, R15, RZ, PT ;  /* 0x000000ff0f00720c */ /* 0x000fda0003f25270 */
[----:B------:R-:W0:Y:S02]  /*09c0*/  @!P1 LDC.64 R14, c[0x0][0x380] ;  /* 0x0000e000ff0e9b82 */ /* 0x000e240000000a00 */
[----:B0-----:R-:W-:-:S05]  /*09d0*/  @!P1 IMAD.WIDE R14, R23, 0x4, R14 ;  /* 0x00000004170e9825 */ /* 0x001fca00078e020e */
[----:B------:R2:W-:Y:S02]  /*09e0*/  @!P1 STG.E desc[UR6][R14.64], RZ ;  /* 0x000000ff0e009986 */ /* 0x0005e4000c101906 */
.L_x_8:
[----:B------:R-:W-:Y:S05]  /*09f0*/  BSYNC.RECONVERGENT B1 ;  /* 0x0000000000017941 */ /* 0x000fea0003800200 */
.L_x_7:
[----:B------:R-:W-:Y:S04]  /*0a00*/  BSSY.RECONVERGENT B1, `(.L_x_9) ;  /* 0x000001d000017945 */ /* 0x000fe80003800200 */
[----:B------:R-:W-:Y:S05]  /*0a10*/  @P0 BRA `(.L_x_10) ;  /* 0x00000000006c0947 */ /* 0x000fea0003800000 */
[-C--:B------:R-:W-:Y:S02]  /*0a20*/  IABS R20, R3.reuse ;  /* 0x0000000300147213 */ /* 0x080fe40000000000 */
[----:B------:R-:W-:Y:S02]  /*0a30*/  IABS R25, R10 ;  /* 0x0000000a00197213 */ /* 0x000fe40000000000 */
[----:B------:R-:W3:Y:S01]  /*0a40*/  I2F.RP R22, R20 ;  /* 0x0000001400167306 */ /* 0x000ee20000209400 */
[----:B------:R-:W-:Y:S02]  /*0a50*/  IABS R26, R3 ;  /* 0x00000003001a7213 */ /* 0x000fe40000000000 */
[----:B------:R-:W-:Y:S02]  /*0a60*/  ISETP.GE.AND P1, PT, R10, RZ, PT ;  /* 0x000000ff0a00720c */ /* 0x000fe40003f26270 */
[----:B------:R-:W-:-:S03]  /*0a70*/  ISETP.NE.AND P2, PT, R3, RZ, PT ;  /* 0x000000ff0300720c */ /* 0x000fc60003f45270 */
[----:B---3--:R-:W0:Y:S02]  /*0a80*/  MUFU.RCP R22, R22 ;  /* 0x0000001600167308 */ /* 0x008e240000001000 */
[----:B012---:R-:W-:Y:S02]  /*0a90*/  VIADD R14, R22, 0xffffffe ;  /* 0x0ffffffe160e7836 */ /* 0x007fe40000000000 */
[----:B------:R-:W-:-:S04]  /*0aa0*/  IMAD.MOV R22, RZ, RZ, -R26 ;  /* 0x000000ffff167224 */ /* 0x000fc800078e0a1a */
[----:B------:R0:W1:Y:S02]  /*0ab0*/  F2I.FTZ.U32.TRUNC.NTZ R15, R14 ;  /* 0x0000000e000f7305 */ /* 0x000064000021f000 */
[----:B0-----:R-:W-:Y:S02]  /*0ac0*/  HFMA2 R14, -RZ, RZ, 0, 0 ;  /* 0x00000000ff0e7431 */ /* 0x001fe400000001ff */
[----:B-1----:R-:W-:-:S04]  /*0ad0*/  IMAD.MOV R23, RZ, RZ, -R15 ;  /* 0x000000ffff177224 */ /* 0x002fc800078e0a0f */
[----:B------:R-:W-:-:S04]  /*0ae0*/  IMAD R23, R23, R20, RZ ;  /* 0x0000001417177224 */ /* 0x000fc800078e02ff */
[----:B------:R-:W-:-:S04]  /*0af0*/  IMAD.HI.U32 R24, R15, R23, R14 ;  /* 0x000000170f187227 */ /* 0x000fc800078e000e */
[----:B------:R-:W-:-:S04]  /*0b00*/  IMAD.MOV.U32 R15, RZ, RZ, R25 ;  /* 0x000000ffff0f7224 */ /* 0x000fc800078e0019 */
[----:B------:R-:W-:-:S04]  /*0b10*/  IMAD.HI.U32 R14, R24, R15, RZ ;  /* 0x0000000f180e7227 */ /* 0x000fc800078e00ff */
[----:B------:R-:W-:-:S05]  /*0b20*/  IMAD R15, R14, R22, R15 ;  /* 0x000000160e0f7224 */ /* 0x000fca00078e020f */
[----:B------:R-:W-:-:S13]  /*0b30*/  ISETP.GT.U32.AND P0, PT, R20, R15, PT ;  /* 0x0000000f1400720c */ /* 0x000fda0003f04070 */
[----:B------:R-:W-:-:S04]  /*0b40*/  @!P0 IADD3 R15, PT, PT, R15, -R20, RZ ;  /* 0x800000140f0f8210 */ /* 0x000fc80007ffe0ff */
[----:B------:R-:W-:-:S13]  /*0b50*/  ISETP.GT.U32.AND P0, PT, R20, R15, PT ;  /* 0x0000000f1400720c */ /* 0x000fda0003f04070 */
[----:B------:R-:W-:-:S04]  /*0b60*/  @!P0 IMAD.IADD R15, R15, 0x1, -R20 ;  /* 0x000000010f0f8824 */ /* 0x000fc800078e0a14 */
[----:B------:R-:W-:Y:S01]  /*0b70*/  @!P1 IMAD.MOV R15, RZ, RZ, -R15 ;  /* 0x000000ffff0f9224 */ /* 0x000fe200078e0a0f */
[----:B------:R-:W-:-:S04]  /*0b80*/  @!P2 LOP3.LUT R15, RZ, R3, RZ, 0x33, !PT ;  /* 0x00000003ff0fa212 */ /* 0x000fc800078e33ff */
[----:B------:R-:W-:-:S13]  /*0b90*/  ISETP.NE.AND P0, PT, R15, RZ, PT ;  /* 0x000000ff0f00720c */ /* 0x000fda0003f05270 */
[----:B------:R-:W0:Y:S02]  /*0ba0*/  @!P0 LDC.64 R14, c[0x0][0x380] ;  /* 0x0000e000ff0e8b82 */ /* 0x000e240000000a00 */
[----:B0-----:R-:W-:-:S05]  /*0bb0*/  @!P0 IMAD.WIDE R14, R21, 0x4, R14 ;  /* 0x00000004150e8825 */ /* 0x001fca00078e020e */
[----:B------:R3:W-:Y:S02]  /*0bc0*/  @!P0 STG.E desc[UR6][R14.64], RZ ;  /* 0x000000ff0e008986 */ /* 0x0007e4000c101906 */
.L_x_10:
[----:B------:R-:W-:Y:S05]  /*0bd0*/  BSYNC.RECONVERGENT B1 ;  /* 0x0000000000017941 */ /* 0x000fea0003800200 */
.L_x_9:
[----:B------:R-:W-:Y:S01]  /*0be0*/  IADD3 R19, PT, PT, R19, 0x4, RZ ;  /* 0x0000000413137810 */ /* 0x000fe20007ffe0ff */
[----:B0123--:R-:W-:-:S03]  /*0bf0*/  IMAD.U32 R14, RZ, RZ, UR5 ;  /* 0x00000005ff0e7e24 */ /* 0x00ffc6000f8e00ff */
[----:B------:R-:W-:Y:S01]  /*0c00*/  ISETP.NE.AND P0, PT, R19, RZ, PT ;  /* 0x000000ff1300720c */ /* 0x000fe20003f05270 */
[C---:B------:R-:W-:Y:S01]  /*0c10*/  IMAD R18, R14.reuse, 0x4, R18 ;  /* 0x000000040e127824 */ /* 0x040fe200078e0212 */
[C---:B------:R-:W-:Y:S01]  /*0c20*/  LEA R7, R14.reuse, R7, 0x2 ;  /* 0x000000070e077211 */ /* 0x040fe200078e10ff */
[C---:B------:R-:W-:Y:S01]  /*0c30*/  IMAD R9, R14.reuse, 0x4, R9 ;  /* 0x000000040e097824 */ /* 0x040fe200078e0209 */
[C---:B------:R-:W-:Y:S01]  /*0c40*/  LEA R11, R14.reuse, R11, 0x2 ;  /* 0x0000000b0e0b7211 */ /* 0x040fe200078e10ff */
[C---:B------:R-:W-:Y:S01]  /*0c50*/  IMAD R10, R14.reuse, 0x4, R10 ;  /* 0x000000040e0a7824 */ /* 0x040fe200078e020a */
[C---:B------:R-:W-:Y:S01]  /*0c60*/  LEA R16, R14.reuse, R16, 0x2 ;  /* 0x000000100e107211 */ /* 0x040fe200078e10ff */
[C---:B------:R-:W-:Y:S02]  /*0c70*/  IMAD R12, R14.reuse, 0x4, R12 ;  /* 0x000000040e0c7824 */ /* 0x040fe400078e020c */
[C---:B------:R-:W-:Y:S02]  /*0c80*/  IMAD R13, R14.reuse, 0x4, R13 ;  /* 0x000000040e0d7824 */ /* 0x040fe400078e020d */
[----:B------:R-:W-:-:S02]  /*0c90*/  IMAD R17, R14, 0x4, R17 ;  /* 0x000000040e117824 */ /* 0x000fc400078e0211 */
[----:B------:R-:W-:Y:S05]  /*0ca0*/  @P0 BRA `(.L_x_11) ;  /* 0xfffffff400d40947 */ /* 0x000fea000383ffff */
[----:B------:R-:W-:-:S07]  /*0cb0*/  VIADD R9, R18, 0x2 ;  /* 0x0000000212097836 */ /* 0x000fce0000000000 */
.L_x_2:
[----:B------:R-:W-:-:S13]  /*0cc0*/  ISETP.NE.AND P0, PT, R5, RZ, PT ;  /* 0x000000ff0500720c */ /* 0x000fda0003f05270 */
[----:B------:R-:W-:Y:S05]  /*0cd0*/  @!P0 BRA `(.L_x_1) ;  /* 0x0000000400ac8947 */ /* 0x000fea0003800000 */
[----:B------:R-:W0:Y:S01]  /*0ce0*/  LDC R7, c[0x0][0x388] ;  /* 0x0000e200ff077b82 */ /* 0x000e220000000800 */
[----:B------:R-:W-:Y:S01]  /*0cf0*/  IADD3 R12, PT, PT, R2, R9, RZ ;  /* 0x00000009020c7210 */ /* 0x000fe20007ffe0ff */
[----:B------:R-:W-:Y:S01]  /*0d00*/  BSSY.RECONVERGENT B1, `(.L_x_12) ;  /* 0x0000023000017945 */ /* 0x000fe20003800200 */
[----:B------:R-:W-:-:S03]  /*0d10*/  ISETP.NE.AND P0, PT, R5, 0x1, PT ;  /* 0x000000010500780c */ /* 0x000fc60003f05270 */
[----:B------:R-:W-:-:S04]  /*0d20*/  IMAD R9, R3, 0x2, R12 ;  /* 0x0000000203097824 */ /* 0x000fc800078e020c */
[----:B------:R-:W-:-:S05]  /*0d30*/  VIADD R9, R9, 0xfffffffe ;  /* 0xfffffffe09097836 */ /* 0x000fca0000000000 */
[----:B0-----:R-:W-:-:S13]  /*0d40*/  ISETP.GE.AND P1, PT, R9, R7, PT ;  /* 0x000000070900720c */ /* 0x001fda0003f26270 */
[----:B------:R-:W-:Y:S05]  /*0d50*/  @P1 BRA `(.L_x_13) ;  /* 0x0000000000741947 */ /* 0x000fea0003800000 */
[-C--:B------:R-:W-:Y:S01]  /*0d60*/  IABS R15, R3.reuse ;  /* 0x00000003000f7213 */ /* 0x080fe20000000000 */
[----:B------:R-:W-:Y:S01]  /*0d70*/  IMAD.IADD R13, R12, 0x1, R3 ;  /* 0x000000010c0d7824 */ /* 0x000fe200078e0203 */
[----:B------:R-:W-:Y:S02]  /*0d80*/  IABS R19, R3 ;  /* 0x0000000300137213 */ /* 0x000fe40000000000 */
[----:B------:R-:W0:Y:S01]  /*0d90*/  I2F.RP R16, R15 ;  /* 0x0000000f00107306 */ /* 0x000e220000209400 */
[----:B------:R-:W-:Y:S02]  /*0da0*/  ISETP.NE.AND P3, PT, R3, RZ, PT ;  /* 0x000000ff0300720c */ /* 0x000fe40003f65270 */
[----:B------:R-:W-:Y:S02]  /*0db0*/  IADD3 R19, PT, PT, RZ, -R19, RZ ;  /* 0x80000013ff137210 */ /* 0x000fe40007ffe0ff */
[----:B------:R-:W-:-:S03]  /*0dc0*/  ISETP.GE.AND P2, PT, R13, RZ, PT ;  /* 0x000000ff0d00720c */ /* 0x000fc60003f46270 */
[----:B0-----:R-:W0:Y:S02]  /*0dd0*/  MUFU.RCP R16, R16 ;  /* 0x0000001000107308 */ /* 0x001e240000001000 */
[----:B0-----:R-:W-:-:S06]  /*0de0*/  IADD3 R10, PT, PT, R16, 0xffffffe, RZ ;  /* 0x0ffffffe100a7810 */ /* 0x001fcc0007ffe0ff */
[----:B------:R0:W1:Y:S02]  /*0df0*/  F2I.FTZ.U32.TRUNC.NTZ R11, R10 ;  /* 0x0000000a000b7305 */ /* 0x000064000021f000 */
[----:B0-----:R-:W-:Y:S02]  /*0e00*/  IMAD.MOV.U32 R10, RZ, RZ, RZ ;  /* 0x000000ffff0a7224 */ /* 0x001fe400078e00ff */
[----:B-1----:R-:W-:-:S04]  /*0e10*/  IMAD.MOV R18, RZ, RZ, -R11 ;  /* 0x000000ffff127224 */ /* 0x002fc800078e0a0b */
[----:B------:R-:W-:Y:S01]  /*0e20*/  IMAD R17, R18, R15, RZ ;  /* 0x0000000f12117224 */ /* 0x000fe200078e02ff */
[----:B------:R-:W-:-:S03]  /*0e30*/  IABS R18, R13 ;  /* 0x0000000d00127213 */ /* 0x000fc60000000000 */
[----:B------:R-:W-:Y:S01]  /*0e40*/  IMAD.HI.U32 R16, R11, R17, R10 ;  /* 0x000000110b107227 */ /* 0x000fe200078e000a */
[----:B------:R-:W-:-:S03]  /*0e50*/  MOV R17, R19 ;  /* 0x0000001300117202 */ /* 0x000fc60000000f00 */
[----:B------:R-:W-:-:S04]  /*0e60*/  IMAD.MOV.U32 R11, RZ, RZ, R18 ;  /* 0x000000ffff0b7224 */ /* 0x000fc800078e0012 */
        /* <DEDUP_REMOVED lines=12> */
.L_x_13:
[----:B------:R-:W-:Y:S05]  /*0f30*/  BSYNC.RECONVERGENT B1 ;  /* 0x0000000000017941 */ /* 0x000fea0003800200 */
.L_x_12:
[----:B------:R-:W-:Y:S05]  /*0f40*/  @!P0 BRA `(.L_x_1) ;  /* 0x0000000400108947 */ /* 0x000fea0003800000 */
[--C-:B------:R-:W-:Y:S01]  /*0f50*/  IMAD.IADD R9, R9, 0x1, R14.reuse ;  /* 0x0000000109097824 */ /* 0x100fe200078e020e */
[----:B------:R-:W-:Y:S01]  /*0f60*/  BSSY.RECONVERGENT B1, `(.L_x_14) ;  /* 0x0000021000017945 */ /* 0x000fe20003800200 */
[----:B------:R-:W-:Y:S01]  /*0f70*/  ISETP.NE.AND P0, PT, R5, 0x2, PT ;  /* 0x000000020500780c */ /* 0x000fe20003f05270 */
[----:B------:R-:W-:Y:S02]  /*0f80*/  IMAD.IADD R12, R12, 0x1, R14 ;  /* 0x000000010c0c7824 */ /* 0x000fe400078e020e */
[----:B------:R-:W-:-:S13]  /*0f90*/  ISETP.GE.AND P1, PT, R9, R7, PT ;  /* 0x000000070900720c */ /* 0x000fda0003f26270 */
[----:B------:R-:W-:Y:S05]  /*0fa0*/  @P1 BRA `(.L_x_15) ;  /* 0x0000000000701947 */ /* 0x000fea0003800000 */
[-C--:B------:R-:W-:Y:S01]  /*0fb0*/  IABS R13, R3.reuse ;  /* 0x00000003000d7213 */ /* 0x080fe20000000000 */
[----:B------:R-:W-:Y:S01]  /*0fc0*/  IMAD.IADD R5, R12, 0x1, R3 ;  /* 0x000000010c057824 */ /* 0x000fe200078e0203 */
[----:B------:R-:W-:Y:S02]  /*0fd0*/  IABS R19, R3 ;  /* 0x0000000300137213 */ /* 0x000fe40000000000 */
[----:B------:R-:W1:Y:S01]  /*0fe0*/  I2F.RP R15, R13 ;  /* 0x0000000d000f7306 */ /* 0x000e620000209400 */
[----:B------:R-:W-:Y:S02]  /*0ff0*/  ISETP.NE.AND P3, PT, R3, RZ, PT ;  /* 0x000000ff0300720c */ /* 0x000fe40003f65270 */
[----:B------:R-:W-:Y:S02]  /*1000*/  IABS R18, R5 ;  /* 0x0000000500127213 */ /* 0x000fe40000000000 */
[----:B------:R-:W-:-:S03]  /*1010*/  ISETP.GE.AND P2, PT, R5, RZ, PT ;  /* 0x000000ff0500720c */ /* 0x000fc60003f46270 */
[----:B-1----:R-:W0:Y:S02]  /*1020*/  MUFU.RCP R15, R15 ;  /* 0x0000000f000f7308 */ /* 0x002e240000001000 */
[----:B0-----:R-:W-:Y:S02]  /*1030*/  IADD3 R10, PT, PT, R15, 0xffffffe, RZ ;  /* 0x0ffffffe0f0a7810 */ /* 0x001fe40007ffe0ff */
[----:B------:R-:W-:-:S04]  /*1040*/  IADD3 R15, PT, PT, RZ, -R19, RZ ;  /* 0x80000013ff0f7210 */ /* 0x000fc80007ffe0ff */
[----:B------:R0:W1:Y:S02]  /*1050*/  F2I.FTZ.U32.TRUNC.NTZ R11, R10 ;  /* 0x0000000a000b7305 */ /* 0x000064000021f000 */
[----:B0-----:R-:W-:Y:S02]  /*1060*/  IMAD.MOV.U32 R10, RZ, RZ, RZ ;  /* 0x000000ffff0a7224 */ /* 0x001fe400078e00ff */
        /* <DEDUP_REMOVED lines=16> */
.L_x_15:
[----:B------:R-:W-:Y:S05]  /*1170*/  BSYNC.RECONVERGENT B1 ;  /* 0x0000000000017941 */ /* 0x000fea0003800200 */
.L_x_14:
[----:B------:R-:W-:Y:S05]  /*1180*/  @!P0 BRA `(.L_x_1) ;  /* 0x0000000000808947 */ /* 0x000fea0003800000 */
[----:B------:R-:W-:-:S04]  /*1190*/  IADD3 R16, PT, PT, R9, R14, RZ ;  /* 0x0000000e09107210 */ /* 0x000fc80007ffe0ff */
[----:B------:R-:W-:-:S13]  /*11a0*/  ISETP.GE.AND P0, PT, R16, R7, PT ;  /* 0x000000071000720c */ /* 0x000fda0003f06270 */
[----:B------:R-:W-:Y:S05]  /*11b0*/  @P0 BRA `(.L_x_1) ;  /* 0x0000000000740947 */ /* 0x000fea0003800000 */
[-C--:B------:R-:W-:Y:S02]  /*11c0*/  IABS R18, R3.reuse ;  /* 0x0000000300127213 */ /* 0x080fe40000000000 */
[----:B01----:R-:W-:Y:S02]  /*11d0*/  IABS R10, R3 ;  /* 0x00000003000a7213 */ /* 0x003fe40000000000 */
[----:B------:R-:W0:Y:S01]  /*11e0*/  I2F.RP R5, R18 ;  /* 0x0000001200057306 */ /* 0x000e220000209400 */
[----:B------:R-:W-:Y:S02]  /*11f0*/  IADD3 R12, PT, PT, R3, R14, R12 ;  /* 0x0000000e030c7210 */ /* 0x000fe40007ffe00c */
[----:B------:R-:W-:Y:S01]  /*1200*/  IADD3 R13, PT, PT, RZ, -R10, RZ ;  /* 0x8000000aff0d7210 */ /* 0x000fe20007ffe0ff */
[----:B------:R-:W-:Y:S01]  /*1210*/  IMAD.MOV.U32 R10, RZ, RZ, RZ ;  /* 0x000000ffff0a7224 */ /* 0x000fe200078e00ff */
[----:B------:R-:W-:Y:S02]  /*1220*/  IABS R9, R12 ;  /* 0x0000000c00097213 */ /* 0x000fe40000000000 */
[----:B------:R-:W-:-:S02]  /*1230*/  ISETP.GE.AND P1, PT, R12, RZ, PT ;  /* 0x000000ff0c00720c */ /* 0x000fc40003f26270 */
[----:B------:R-:W-:Y:S01]  /*1240*/  ISETP.NE.AND P2, PT, R3, RZ, PT ;  /* 0x000000ff0300720c */ /* 0x000fe20003f45270 */
[----:B0-----:R-:W0:Y:S02]  /*1250*/  MUFU.RCP R5, R5 ;  /* 0x0000000500057308 */ /* 0x001e240000001000 */
[----:B0-----:R-:W-:-:S06]  /*1260*/  VIADD R11, R5, 0xffffffe ;  /* 0x0ffffffe050b7836 */ /* 0x001fcc0000000000 */
[----:B------:R-:W0:Y:S02]  /*1270*/  F2I.FTZ.U32.TRUNC.NTZ R11, R11 ;  /* 0x0000000b000b7305 */ /* 0x000e24000021f000 */
[----:B0-----:R-:W-:-:S04]  /*1280*/  IMAD.MOV R7, RZ, RZ, -R11 ;  /* 0x000000ffff077224 */ /* 0x001fc800078e0a0b */
[----:B------:R-:W-:-:S04]  /*1290*/  IMAD R7, R7, R18, RZ ;  /* 0x0000001207077224 */ /* 0x000fc800078e02ff */
        /* <DEDUP_REMOVED lines=15> */
.L_x_1:
[----:B------:R-:W-:Y:S05]  /*1390*/  BSYNC.RECONVERGENT B0 ;  /* 0x0000000000007941 */ /* 0x000fea0003800200 */
.L_x_0:
[C---:B------:R-:W-:Y:S01]  /*13a0*/  ISETP.NE.AND P0, PT, R3.reuse, R14, PT ;  /* 0x0000000e0300720c */ /* 0x040fe20003f05270 */
[----:B------:R-:W-:-:S12]  /*13b0*/  VIADD R3, R3, 0x1 ;  /* 0x0000000103037836 */ /* 0x000fd80000000000 */
[----:B------:R-:W-:Y:S05]  /*13c0*/  @P0 BRA `(.L_x_16) ;  /* 0xffffffec00a40947 */ /* 0x000fea000383ffff */
[----:B------:R-:W-:Y:S05]  /*13d0*/  EXIT ;  /* 0x000000000000794d */ /* 0x000fea0003800000 */
.L_x_17:
[----:B------:R-:W-:-:S00]  /*13e0*/  BRA `(.L_x_17) ;  /* 0xfffffffc00fc7947 */ /* 0x000fc0000383ffff */
[----:B------:R-:W-:-:S00]  /*13f0*/  NOP ;  /* 0x0000000000007918 */ /* 0x000fc00000000000 */
        /* <DEDUP_REMOVED lines=8> */
.L_x_18:


//--------------------- .nv.shared.reserved.0     --------------------------
	.section	.nv.shared.reserved.0,"aw",@nobits
	.weak		__nv_reservedSMEM_offset_0_alias
	.size		__nv_reservedSMEM_offset_0_alias, 0, 64
	.other		__nv_reservedSMEM_offset_0_alias,@"STO_CUDA_RESERVED_SHARED STV_DEFAULT"
__nv_reservedSMEM_offset_0_alias:
	.zero		0
	.zero		64


//--------------------- .nv.constant0._Z9par_sievePiii --------------------------
	.section	.nv.constant0._Z9par_sievePiii,"a",@progbits
	.sectionflags	@""
	.align	4
.nv.constant0._Z9par_sievePiii:
	.zero		912


//--------------------- SYMBOLS --------------------------

	.type		.nv.reservedSmem.offset0,@object
	.size		.nv.reservedSmem.offset0,0x4
